	.headerflags	@"EF_CUDA_TEXMODE_UNIFIED EF_CUDA_64BIT_ADDRESS EF_CUDA_ACCELERATORS EF_CUDA_SM90 EF_CUDA_VIRTUAL_SM(EF_CUDA_SM90)"
	.elftype	@"ET_EXEC"


//--------------------- .nv.info                  --------------------------
	.section	.nv.info,"",@"SHT_CUDA_INFO"
	.align	4


	//----- nvinfo : EIATTR_REGCOUNT
	.align		4
        /*0000*/ 	.byte	0x04, 0x2f
        /*0002*/ 	.short	(.L_1 - .L_0)
	.align		4
.L_0:
        /*0004*/ 	.word	index@(triton_poi_fused_convolution_max_pool2d_with_indices_relu_21)
        /*0008*/ 	.word	0x00000010


	//----- nvinfo : EIATTR_MIN_STACK_SIZE
	.align		4
.L_1:
        /*000c*/ 	.byte	0x04, 0x12
        /*000e*/ 	.short	(.L_3 - .L_2)
	.align		4
.L_2:
        /*0010*/ 	.word	index@(triton_poi_fused_convolution_max_pool2d_with_indices_relu_21)
        /*0014*/ 	.word	0x00000000


	//----- nvinfo : EIATTR_FRAME_SIZE
	.align		4
.L_3:
        /*0018*/ 	.byte	0x04, 0x11
        /*001a*/ 	.short	(.L_5 - .L_4)
	.align		4
.L_4:
        /*001c*/ 	.word	index@(triton_poi_fused_convolution_max_pool2d_with_indices_relu_21)
        /*0020*/ 	.word	0x00000000


	//----- nvinfo : EIATTR_MIN_STACK_SIZE
	.align		4
.L_5:
        /*0024*/ 	.byte	0x04, 0x12
        /*0026*/ 	.short	(.L_7 - .L_6)
	.align		4
.L_6:
        /*0028*/ 	.word	index@(triton_poi_fused_convolution_max_pool2d_with_indices_relu_21)
        /*002c*/ 	.word	0x00000000
.L_7:


//--------------------- .nv.info.triton_poi_fused_convolution_max_pool2d_with_indices_relu_21 --------------------------
	.section	.nv.info.triton_poi_fused_convolution_max_pool2d_with_indices_relu_21,"",@"SHT_CUDA_INFO"
	.sectionflags	@""
	.align	4


	//----- nvinfo : EIATTR_CUDA_API_VERSION
	.align		4
        /*0000*/ 	.byte	0x04, 0x37
        /*0002*/ 	.short	(.L_9 - .L_8)
.L_8:
        /*0004*/ 	.word	0x0000007c


	//----- nvinfo : EIATTR_KPARAM_INFO
	.align		4
.L_9:
        /*0008*/ 	.byte	0x04, 0x17
        /*000a*/ 	.short	(.L_11 - .L_10)
.L_10:
        /*000c*/ 	.word	0x00000000
        /*0010*/ 	.short	0x0004
        /*0012*/ 	.short	0x001c
        /*0014*/ 	.byte	0x00, 0xf0, 0x11, 0x00


	//----- nvinfo : EIATTR_KPARAM_INFO
	.align		4
.L_11:
        /*0018*/ 	.byte	0x04, 0x17
        /*001a*/ 	.short	(.L_13 - .L_12)
.L_12:
        /*001c*/ 	.word	0x00000000
        /*0020*/ 	.short	0x0003
        /*0022*/ 	.short	0x0018
        /*0024*/ 	.byte	0x00, 0xf0, 0x11, 0x00


	//----- nvinfo : EIATTR_KPARAM_INFO
	.align		4
.L_13:
        /*0028*/ 	.byte	0x04, 0x17
        /*002a*/ 	.short	(.L_15 - .L_14)
.L_14:
        /*002c*/ 	.word	0x00000000
        /*0030*/ 	.short	0x0002
        /*0032*/ 	.short	0x0010
        /*0034*/ 	.byte	0x00, 0xf4, 0x21, 0x00


	//----- nvinfo : EIATTR_KPARAM_INFO
	.align		4
.L_15:
        /*0038*/ 	.byte	0x04, 0x17
        /*003a*/ 	.short	(.L_17 - .L_16)
.L_16:
        /*003c*/ 	.word	0x00000000
        /*0040*/ 	.short	0x0001
        /*0042*/ 	.short	0x0008
        /*0044*/ 	.byte	0x00, 0xf4, 0x21, 0x00


	//----- nvinfo : EIATTR_KPARAM_INFO
	.align		4
.L_17:
        /*0048*/ 	.byte	0x04, 0x17
        /*004a*/ 	.short	(.L_19 - .L_18)
.L_18:
        /*004c*/ 	.word	0x00000000
        /*0050*/ 	.short	0x0000
        /*0052*/ 	.short	0x0000
        /*0054*/ 	.byte	0x00, 0xf4, 0x21, 0x00


	//----- nvinfo : EIATTR_SPARSE_MMA_MASK
	.align		4
.L_19:
        /*0058*/ 	.byte	0x03, 0x50
        /*005a*/ 	.short	0x0000


	//----- nvinfo : EIATTR_MAXREG_COUNT
	.align		4
        /*005c*/ 	.byte	0x03, 0x1b
        /*005e*/ 	.short	0x00ff


	//----- nvinfo : EIATTR_EXIT_INSTR_OFFSETS
	.align		4
        /*0060*/ 	.byte	0x04, 0x1c
        /*0062*/ 	.short	(.L_21 - .L_20)


	//   ....[0]....
.L_20:
        /*0064*/ 	.word	0x00000300


	//   ....[1]....
        /*0068*/ 	.word	0x00000370


	//----- nvinfo : EIATTR_REQNTID
	.align		4
.L_21:
        /*006c*/ 	.byte	0x04, 0x10
        /*006e*/ 	.short	(.L_23 - .L_22)
.L_22:
        /*0070*/ 	.word	0x00000080
        /*0074*/ 	.word	0x00000001
        /*0078*/ 	.word	0x00000001


	//----- nvinfo : EIATTR_CBANK_PARAM_SIZE
	.align		4
.L_23:
        /*007c*/ 	.byte	0x03, 0x19
        /*007e*/ 	.short	0x0020


	//----- nvinfo : EIATTR_PARAM_CBANK
	.align		4
        /*0080*/ 	.byte	0x04, 0x0a
        /*0082*/ 	.short	(.L_25 - .L_24)
	.align		4
.L_24:
        /*0084*/ 	.word	index@(.nv.constant0.triton_poi_fused_convolution_max_pool2d_with_indices_relu_21)
        /*0088*/ 	.short	0x0210
        /*008a*/ 	.short	0x0020


	//----- nvinfo : EIATTR_SW_WAR
	.align		4
.L_25:
        /*008c*/ 	.byte	0x04, 0x36
        /*008e*/ 	.short	(.L_27 - .L_26)
.L_26:
        /*0090*/ 	.word	0x00000008
.L_27:


//--------------------- .nv.callgraph             --------------------------
	.section	.nv.callgraph,"",@"SHT_CUDA_CALLGRAPH"
	.align	4
	.sectionentsize	8
	.align		4
        /*0000*/ 	.word	0x00000000
	.align		4
        /*0004*/ 	.word	0xffffffff
	.align		4
        /*0008*/ 	.word	0x00000000
	.align		4
        /*000c*/ 	.word	0xfffffffe
	.align		4
        /*0010*/ 	.word	0x00000000
	.align		4
        /*0014*/ 	.word	0xfffffffd
	.align		4
        /*0018*/ 	.word	0x00000000
	.align		4
        /*001c*/ 	.word	0xfffffffc


//--------------------- .text.triton_poi_fused_convolution_max_pool2d_with_indices_relu_21 --------------------------
	.section	.text.triton_poi_fused_convolution_max_pool2d_with_indices_relu_21,"ax",@progbits
	.sectionflags	@"SHF_BARRIERS=1"
	.align	128
        .global         triton_poi_fused_convolution_max_pool2d_with_indices_relu_21
        .type           triton_poi_fused_convolution_max_pool2d_with_indices_relu_21,@function
        .size           triton_poi_fused_convolution_max_pool2d_with_indices_relu_21,(.L_x_1 - triton_poi_fused_convolution_max_pool2d_with_indices_relu_21)
        .other          triton_poi_fused_convolution_max_pool2d_with_indices_relu_21,@"STO_CUDA_ENTRY STV_DEFAULT"
triton_poi_fused_convolution_max_pool2d_with_indices_relu_21:
.text.triton_poi_fused_convolution_max_pool2d_with_indices_relu_21:
[----:B------:R-:W0:Y:S02]  /*0000*/  LDC R1, c[0x0][0x28] ;  /* 0x00000a00ff017b82 */ /* 0x000e240000000800 */
[----:B------:R-:W1:Y:S01]  /*0010*/  S2R R12, SR_TID.X ;  /* 0x00000000000c7919 */ /* 0x000e620000002100 */
[----:B------:R-:W2:Y:S01]  /*0020*/  LDC.64 R6, c[0x0][0x218] ;  /* 0x00008600ff067b82 */ /* 0x000ea20000000a00 */
[----:B------:R-:W-:Y:S01]  /*0030*/  ULDC.64 UR6, c[0x0][0x208] ;  /* 0x0000820000067ab9 */ /* 0x000fe20000000a00 */
[----:B------:R-:W3:Y:S01]  /*0040*/  S2R R4, SR_CTAID.Y ;  /* 0x0000000000047919 */ /* 0x000ee20000002600 */
[----:B------:R-:W4:Y:S01]  /*0050*/  S2R R0, SR_CTAID.X ;  /* 0x0000000000007919 */ /* 0x000f220000002500 */
[----:B-1----:R-:W-:Y:S01]  /*0060*/  IMAD.SHL.U32 R2, R12, 0x2, RZ ;  /* 0x000000020c027824 */ /* 0x002fe200078e00ff */
[----:B---3--:R-:W-:-:S04]  /*0070*/  SHF.R.S32.HI R9, RZ, 0x17, R4 ;  /* 0x00000017ff097819 */ /* 0x008fc80000011404 */
[----:B------:R-:W-:Y:S02]  /*0080*/  LOP3.LUT R5, R2, 0xfe, RZ, 0xc0, !PT ;  /* 0x000000fe02057812 */ /* 0x000fe400078ec0ff */
[----:B------:R-:W-:Y:S01]  /*0090*/  SGXT R9, R9, 0x1 ;  /* 0x000000010909781a */ /* 0x000fe20000000200 */
[----:B------:R-:W1:Y:S01]  /*00a0*/  LDC.64 R2, c[0x0][0x210] ;  /* 0x00008400ff027b82 */ /* 0x000e620000000a00 */
[----:B------:R-:W-:Y:S02]  /*00b0*/  PRMT R8, R5, 0x6540, R4 ;  /* 0x0000654005087816 */ /* 0x000fe40000000004 */
[----:B----4-:R-:W-:Y:S02]  /*00c0*/  ISETP.GE.AND P2, PT, R0, 0x10, PT ;  /* 0x000000100000780c */ /* 0x010fe40003f46270 */
[----:B------:R-:W-:-:S04]  /*00d0*/  LEA.HI R9, R9, R8, RZ, 0x9 ;  /* 0x0000000809097211 */ /* 0x000fc800078f48ff */
[C---:B------:R-:W-:Y:S01]  /*00e0*/  LOP3.LUT R11, R9.reuse, 0xfffffe00, RZ, 0xc0, !PT ;  /* 0xfffffe00090b7812 */ /* 0x040fe200078ec0ff */
[----:B------:R-:W-:-:S04]  /*00f0*/  IMAD.SHL.U32 R9, R9, 0x10, RZ ;  /* 0x0000001009097824 */ /* 0x000fc800078e00ff */
[----:B------:R-:W-:Y:S01]  /*0100*/  IMAD.IADD R11, R8, 0x1, -R11 ;  /* 0x00000001080b7824 */ /* 0x000fe200078e0a0b */
[----:B------:R-:W-:-:S03]  /*0110*/  LOP3.LUT R9, R9, 0xffffe000, RZ, 0xc0, !PT ;  /* 0xffffe00009097812 */ /* 0x000fc600078ec0ff */
[----:B------:R-:W-:Y:S02]  /*0120*/  IMAD R8, R0, 0x200, R11 ;  /* 0x0000020000087824 */ /* 0x000fe400078e020b */
[----:B--2---:R-:W-:-:S04]  /*0130*/  IMAD.WIDE R6, R11, 0x4, R6 ;  /* 0x000000040b067825 */ /* 0x004fc800078e0206 */
[----:B------:R-:W-:Y:S02]  /*0140*/  IMAD.IADD R9, R8, 0x1, R9 ;  /* 0x0000000108097824 */ /* 0x000fe400078e0209 */
[----:B------:R-:W2:Y:S02]  /*0150*/  LDG.E.EL.64 R6, desc[UR6][R6.64] ;  /* 0x0000000606067981 */ /* 0x000ea4000c2e1b00 */
[----:B-1----:R-:W-:Y:S01]  /*0160*/  IMAD.WIDE R2, R9, 0x4, R2 ;  /* 0x0000000409027825 */ /* 0x002fe200078e0202 */
[----:B------:R-:W-:-:S06]  /*0170*/  CS2R R8, SRZ ;  /* 0x0000000000087805 */ /* 0x000fcc000001ff00 */
[----:B------:R-:W2:Y:S01]  /*0180*/  @!P2 LDG.E.EL.64 R8, desc[UR6][R2.64] ;  /* 0x000000060208a981 */ /* 0x000ea2000c2e1b00 */
[----:B------:R-:W1:Y:S01]  /*0190*/  S2UR UR5, SR_CgaCtaId ;  /* 0x00000000000579c3 */ /* 0x000e620000008800 */
[----:B------:R-:W-:Y:S02]  /*01a0*/  UMOV UR4, 0x400 ;  /* 0x0000040000047882 */ /* 0x000fe40000000000 */
[----:B-1----:R-:W-:-:S06]  /*01b0*/  UPRMT UR4, UR5, 0x654, UR4 ;  /* 0x0000065405047896 */ /* 0x002fcc0008000004 */
[----:B------:R-:W-:Y:S02]  /*01c0*/  LEA R11, R5, UR4, 0x3 ;  /* 0x00000004050b7c11 */ /* 0x000fe4000f8e18ff */
[----:B--2---:R-:W-:Y:S01]  /*01d0*/  FSETP.GEU.AND P0, PT, R8, -R6, PT ;  /* 0x800000060800720b */ /* 0x004fe20003f0e000 */
[----:B------:R-:W-:Y:S01]  /*01e0*/  FADD R8, R6, R8 ;  /* 0x0000000806087221 */ /* 0x000fe20000000000 */
[----:B------:R-:W-:Y:S01]  /*01f0*/  FADD R10, R7, R9 ;  /* 0x00000009070a7221 */ /* 0x000fe20000000000 */
[----:B------:R-:W-:-:S03]  /*0200*/  FSETP.GEU.AND P1, PT, R9, -R7, PT ;  /* 0x800000070900720b */ /* 0x000fc60003f2e000 */
[----:B------:R-:W-:Y:S01]  /*0210*/  FSEL R8, R8, RZ, P0 ;  /* 0x000000ff08087208 */ /* 0x000fe20000000000 */
[----:B------:R-:W1:Y:S01]  /*0220*/  LDC.64 R6, c[0x0][0x220] ;  /* 0x00008800ff067b82 */ /* 0x000e620000000a00 */
[----:B------:R-:W-:-:S03]  /*0230*/  FSEL R10, R10, RZ, P1 ;  /* 0x000000ff0a0a7208 */ /* 0x000fc60000800000 */
[----:B------:R-:W-:Y:S04]  /*0240*/  STS [R11], R8 ;  /* 0x000000080b007388 */ /* 0x000fe80000000800 */
[----:B------:R-:W-:Y:S01]  /*0250*/  STS [R11+0x8], R10 ;  /* 0x0000080a0b007388 */ /* 0x000fe20000000800 */
[----:B------:R-:W-:-:S04]  /*0260*/  LOP3.LUT R9, R12, 0x7f, RZ, 0xc0, !PT ;  /* 0x0000007f0c097812 */ /* 0x000fc800078ec0ff */
[C---:B------:R-:W-:Y:S01]  /*0270*/  LEA R12, R9.reuse, UR4, 0x3 ;  /* 0x00000004090c7c11 */ /* 0x040fe2000f8e18ff */
[----:B------:R-:W-:Y:S06]  /*0280*/  BAR.SYNC.DEFER_BLOCKING 0x0 ;  /* 0x0000000000007b1d */ /* 0x000fec0000010000 */
[----:B------:R-:W2:Y:S01]  /*0290*/  LDS R13, [R12] ;  /* 0x000000000c0d7984 */ /* 0x000ea20000000800 */
[----:B------:R-:W-:-:S05]  /*02a0*/  PRMT R3, R9, 0x6540, R4 ;  /* 0x0000654009037816 */ /* 0x000fca0000000004 */
[----:B------:R-:W-:Y:S01]  /*02b0*/  IMAD R3, R3, 0x10, R0 ;  /* 0x0000001003037824 */ /* 0x000fe200078e0200 */
[----:B------:R-:W-:-:S03]  /*02c0*/  LOP3.LUT R5, R9, 0x80, RZ, 0xfc, !PT ;  /* 0x0000008009057812 */ /* 0x000fc600078efcff */
[----:B-1----:R-:W-:Y:S01]  /*02d0*/  IMAD.WIDE R2, R3, 0x4, R6 ;  /* 0x0000000403027825 */ /* 0x002fe200078e0206 */
[----:B------:R-:W-:-:S04]  /*02e0*/  LEA R5, R5, UR4, 0x3 ;  /* 0x0000000405057c11 */ /* 0x000fc8000f8e18ff */
[----:B--2---:R1:W-:Y:S01]  /*02f0*/  @!P2 STG.E desc[UR6][R2.64], R13 ;  /* 0x0000000d0200a986 */ /* 0x0043e2000c101906 */
[----:B------:R-:W-:Y:S05]  /*0300*/  @P2 EXIT ;  /* 0x000000000000294d */ /* 0x000fea0003800000 */
[----:B------:R-:W0:Y:S01]  /*0310*/  LDS R5, [R5] ;  /* 0x0000000005057984 */ /* 0x000e220000000800 */
[----:B------:R-:W-:-:S05]  /*0320*/  IMAD.SHL.U32 R4, R4, 0x100, RZ ;  /* 0x0000010004047824 */ /* 0x000fca00078e00ff */
[----:B------:R-:W-:-:S05]  /*0330*/  LOP3.LUT R9, R4, 0x80, R9, 0xfe, !PT ;  /* 0x0000008004097812 */ /* 0x000fca00078efe09 */
[----:B-1----:R-:W-:-:S04]  /*0340*/  IMAD R3, R9, 0x10, R0 ;  /* 0x0000001009037824 */ /* 0x002fc800078e0200 */
[----:B------:R-:W-:-:S05]  /*0350*/  IMAD.WIDE R2, R3, 0x4, R6 ;  /* 0x0000000403027825 */ /* 0x000fca00078e0206 */
[----:B0-----:R-:W-:Y:S01]  /*0360*/  STG.E desc[UR6][R2.64], R5 ;  /* 0x0000000502007986 */ /* 0x001fe2000c101906 */
[----:B------:R-:W-:Y:S05]  /*0370*/  EXIT ;  /* 0x000000000000794d */ /* 0x000fea0003800000 */
.L_x_0:
[----:B------:R-:W-:-:S00]  /*0380*/  BRA `(.L_x_0) ;  /* 0xfffffffc00fc7947 */ /* 0x000fc0000383ffff */
[----:B------:R-:W-:-:S00]  /*0390*/  NOP ;  /* 0x0000000000007918 */ /* 0x000fc00000000000 */
        /* <DEDUP_REMOVED lines=14> */
.L_x_1:


//--------------------- .nv.shared.triton_poi_fused_convolution_max_pool2d_with_indices_relu_21 --------------------------
	.section	.nv.shared.triton_poi_fused_convolution_max_pool2d_with_indices_relu_21,"aw",@nobits
	.sectionflags	@""
	.align	16
	.zero		1024


//--------------------- .nv.constant0.triton_poi_fused_convolution_max_pool2d_with_indices_relu_21 --------------------------
	.section	.nv.constant0.triton_poi_fused_convolution_max_pool2d_with_indices_relu_21,"a",@progbits
	.sectionflags	@""
	.align	4
.nv.constant0.triton_poi_fused_convolution_max_pool2d_with_indices_relu_21:
	.zero		560
